//
// Generated by NVIDIA NVVM Compiler
//
// Compiler Build ID: CL-36424714
// Cuda compilation tools, release 13.0, V13.0.88
// Based on NVVM 20.0.0
//

.version 9.0
.target sm_100
.address_size 64

	// .globl	mm2_kernel

.visible .entry mm2_kernel(
	.param .u32 mm2_kernel_param_0,
	.param .u32 mm2_kernel_param_1,
	.param .u32 mm2_kernel_param_2,
	.param .u32 mm2_kernel_param_3,
	.param .f32 mm2_kernel_param_4,
	.param .f32 mm2_kernel_param_5,
	.param .u64 .ptr .align 1 mm2_kernel_param_6,
	.param .u64 .ptr .align 1 mm2_kernel_param_7,
	.param .u64 .ptr .align 1 mm2_kernel_param_8
)
{
	.reg .pred 	%p<13>;
	.reg .b32 	%r<42>;
	.reg .b32 	%f<72>;
	.reg .b64 	%rd<40>;

	ld.param.u32 	%r17, [mm2_kernel_param_2];
	ld.param.f32 	%f8, [mm2_kernel_param_4];
	ld.param.u64 	%rd8, [mm2_kernel_param_6];
	ld.param.u64 	%rd9, [mm2_kernel_param_7];
	ld.param.u64 	%rd10, [mm2_kernel_param_8];
	cvta.to.global.u64 	%rd1, %rd10;
	cvta.to.global.u64 	%rd2, %rd9;
	mov.u32 	%r18, %ctaid.x;
	mov.u32 	%r19, %ntid.x;
	mov.u32 	%r20, %tid.x;
	mad.lo.s32 	%r1, %r18, %r19, %r20;
	mov.u32 	%r21, %ctaid.y;
	mov.u32 	%r22, %ntid.y;
	mov.u32 	%r23, %tid.y;
	mad.lo.s32 	%r2, %r21, %r22, %r23;
	setp.gt.u32 	%p1, %r2, 1023;
	setp.gt.s32 	%p2, %r1, 1023;
	or.pred  	%p3, %p1, %p2;
	@%p3 bra 	$L__BB0_13;
	cvta.to.global.u64 	%rd11, %rd8;
	shl.b32 	%r3, %r2, 10;
	add.s32 	%r24, %r3, %r1;
	mul.wide.s32 	%rd12, %r24, 4;
	add.s64 	%rd3, %rd11, %rd12;
	mov.b32 	%r25, 0;
	st.global.u32 	[%rd3], %r25;
	setp.lt.s32 	%p4, %r17, 1;
	@%p4 bra 	$L__BB0_13;
	and.b32  	%r4, %r17, 7;
	setp.lt.u32 	%p5, %r17, 8;
	mov.b32 	%r40, 0;
	mov.f32 	%f69, 0f00000000;
	@%p5 bra 	$L__BB0_5;
	and.b32  	%r40, %r17, 2147483640;
	neg.s32 	%r38, %r40;
	mul.wide.u32 	%rd13, %r3, 4;
	add.s64 	%rd14, %rd13, %rd2;
	add.s64 	%rd39, %rd14, 16;
	add.s64 	%rd5, %rd1, 16384;
	mov.f32 	%f69, 0f00000000;
	mov.u32 	%r37, %r1;
$L__BB0_4:
	.pragma "nounroll";
	mul.wide.s32 	%rd15, %r37, 4;
	add.s64 	%rd16, %rd5, %rd15;
	ld.global.f32 	%f11, [%rd39+-16];
	mul.f32 	%f12, %f8, %f11;
	ld.global.f32 	%f13, [%rd16+-16384];
	fma.rn.f32 	%f14, %f12, %f13, %f69;
	st.global.f32 	[%rd3], %f14;
	ld.global.f32 	%f15, [%rd39+-12];
	mul.f32 	%f16, %f8, %f15;
	ld.global.f32 	%f17, [%rd16+-12288];
	fma.rn.f32 	%f18, %f16, %f17, %f14;
	st.global.f32 	[%rd3], %f18;
	ld.global.f32 	%f19, [%rd39+-8];
	mul.f32 	%f20, %f8, %f19;
	ld.global.f32 	%f21, [%rd16+-8192];
	fma.rn.f32 	%f22, %f20, %f21, %f18;
	st.global.f32 	[%rd3], %f22;
	ld.global.f32 	%f23, [%rd39+-4];
	mul.f32 	%f24, %f8, %f23;
	ld.global.f32 	%f25, [%rd16+-4096];
	fma.rn.f32 	%f26, %f24, %f25, %f22;
	st.global.f32 	[%rd3], %f26;
	ld.global.f32 	%f27, [%rd39];
	mul.f32 	%f28, %f8, %f27;
	ld.global.f32 	%f29, [%rd16];
	fma.rn.f32 	%f30, %f28, %f29, %f26;
	st.global.f32 	[%rd3], %f30;
	ld.global.f32 	%f31, [%rd39+4];
	mul.f32 	%f32, %f8, %f31;
	ld.global.f32 	%f33, [%rd16+4096];
	fma.rn.f32 	%f34, %f32, %f33, %f30;
	st.global.f32 	[%rd3], %f34;
	ld.global.f32 	%f35, [%rd39+8];
	mul.f32 	%f36, %f8, %f35;
	ld.global.f32 	%f37, [%rd16+8192];
	fma.rn.f32 	%f38, %f36, %f37, %f34;
	st.global.f32 	[%rd3], %f38;
	ld.global.f32 	%f39, [%rd39+12];
	mul.f32 	%f40, %f8, %f39;
	ld.global.f32 	%f41, [%rd16+12288];
	fma.rn.f32 	%f69, %f40, %f41, %f38;
	st.global.f32 	[%rd3], %f69;
	add.s32 	%r38, %r38, 8;
	add.s64 	%rd39, %rd39, 32;
	add.s32 	%r37, %r37, 8192;
	setp.ne.s32 	%p6, %r38, 0;
	@%p6 bra 	$L__BB0_4;
$L__BB0_5:
	setp.eq.s32 	%p7, %r4, 0;
	@%p7 bra 	$L__BB0_13;
	and.b32  	%r12, %r17, 3;
	setp.lt.u32 	%p8, %r4, 4;
	@%p8 bra 	$L__BB0_8;
	add.s32 	%r27, %r3, %r40;
	mul.wide.u32 	%rd17, %r27, 4;
	add.s64 	%rd18, %rd2, %rd17;
	ld.global.f32 	%f42, [%rd18];
	mul.f32 	%f43, %f8, %f42;
	shl.b32 	%r28, %r40, 10;
	add.s32 	%r29, %r28, %r1;
	mul.wide.s32 	%rd19, %r29, 4;
	add.s64 	%rd20, %rd1, %rd19;
	ld.global.f32 	%f44, [%rd20];
	fma.rn.f32 	%f45, %f43, %f44, %f69;
	st.global.f32 	[%rd3], %f45;
	cvt.u64.u32 	%rd21, %r3;
	cvt.u64.u32 	%rd22, %r40;
	add.s64 	%rd23, %rd21, %rd22;
	shl.b64 	%rd24, %rd23, 2;
	add.s64 	%rd25, %rd2, %rd24;
	ld.global.f32 	%f46, [%rd25+4];
	mul.f32 	%f47, %f8, %f46;
	ld.global.f32 	%f48, [%rd20+4096];
	fma.rn.f32 	%f49, %f47, %f48, %f45;
	st.global.f32 	[%rd3], %f49;
	ld.global.f32 	%f50, [%rd25+8];
	mul.f32 	%f51, %f8, %f50;
	ld.global.f32 	%f52, [%rd20+8192];
	fma.rn.f32 	%f53, %f51, %f52, %f49;
	st.global.f32 	[%rd3], %f53;
	ld.global.f32 	%f54, [%rd25+12];
	mul.f32 	%f55, %f8, %f54;
	ld.global.f32 	%f56, [%rd20+12288];
	fma.rn.f32 	%f69, %f55, %f56, %f53;
	st.global.f32 	[%rd3], %f69;
	add.s32 	%r40, %r40, 4;
$L__BB0_8:
	setp.eq.s32 	%p9, %r12, 0;
	@%p9 bra 	$L__BB0_13;
	setp.eq.s32 	%p10, %r12, 1;
	@%p10 bra 	$L__BB0_11;
	add.s32 	%r30, %r3, %r40;
	mul.wide.u32 	%rd26, %r30, 4;
	add.s64 	%rd27, %rd2, %rd26;
	ld.global.f32 	%f57, [%rd27];
	mul.f32 	%f58, %f8, %f57;
	shl.b32 	%r31, %r40, 10;
	add.s32 	%r32, %r31, %r1;
	mul.wide.s32 	%rd28, %r32, 4;
	add.s64 	%rd29, %rd1, %rd28;
	ld.global.f32 	%f59, [%rd29];
	fma.rn.f32 	%f60, %f58, %f59, %f69;
	st.global.f32 	[%rd3], %f60;
	cvt.u64.u32 	%rd30, %r3;
	cvt.u64.u32 	%rd31, %r40;
	add.s64 	%rd32, %rd30, %rd31;
	shl.b64 	%rd33, %rd32, 2;
	add.s64 	%rd34, %rd2, %rd33;
	ld.global.f32 	%f61, [%rd34+4];
	mul.f32 	%f62, %f8, %f61;
	ld.global.f32 	%f63, [%rd29+4096];
	fma.rn.f32 	%f69, %f62, %f63, %f60;
	st.global.f32 	[%rd3], %f69;
	add.s32 	%r40, %r40, 2;
$L__BB0_11:
	and.b32  	%r33, %r17, 1;
	setp.eq.b32 	%p11, %r33, 1;
	not.pred 	%p12, %p11;
	@%p12 bra 	$L__BB0_13;
	add.s32 	%r34, %r3, %r40;
	mul.wide.u32 	%rd35, %r34, 4;
	add.s64 	%rd36, %rd2, %rd35;
	ld.global.f32 	%f64, [%rd36];
	mul.f32 	%f65, %f8, %f64;
	shl.b32 	%r35, %r40, 10;
	add.s32 	%r36, %r35, %r1;
	mul.wide.s32 	%rd37, %r36, 4;
	add.s64 	%rd38, %rd1, %rd37;
	ld.global.f32 	%f66, [%rd38];
	fma.rn.f32 	%f67, %f65, %f66, %f69;
	st.global.f32 	[%rd3], %f67;
$L__BB0_13:
	ret;

}
	// .globl	mm2_kernel2
.visible .entry mm2_kernel2(
	.param .u32 mm2_kernel2_param_0,
	.param .u32 mm2_kernel2_param_1,
	.param .u32 mm2_kernel2_param_2,
	.param .u32 mm2_kernel2_param_3,
	.param .f32 mm2_kernel2_param_4,
	.param .f32 mm2_kernel2_param_5,
	.param .u64 .ptr .align 1 mm2_kernel2_param_6,
	.param .u64 .ptr .align 1 mm2_kernel2_param_7,
	.param .u64 .ptr .align 1 mm2_kernel2_param_8
)
{
	.reg .pred 	%p<5>;
	.reg .b32 	%r<18>;
	.reg .b32 	%f<30>;
	.reg .b64 	%rd<18>;

	ld.param.f32 	%f4, [mm2_kernel2_param_5];
	ld.param.u64 	%rd6, [mm2_kernel2_param_6];
	ld.param.u64 	%rd7, [mm2_kernel2_param_7];
	ld.param.u64 	%rd8, [mm2_kernel2_param_8];
	mov.u32 	%r7, %ctaid.x;
	mov.u32 	%r8, %ntid.x;
	mov.u32 	%r9, %tid.x;
	mad.lo.s32 	%r16, %r7, %r8, %r9;
	mov.u32 	%r10, %ctaid.y;
	mov.u32 	%r11, %ntid.y;
	mov.u32 	%r12, %tid.y;
	mad.lo.s32 	%r2, %r10, %r11, %r12;
	setp.gt.u32 	%p1, %r2, 1023;
	setp.gt.s32 	%p2, %r16, 1023;
	or.pred  	%p3, %p1, %p2;
	@%p3 bra 	$L__BB1_3;
	cvta.to.global.u64 	%rd9, %rd8;
	shl.b32 	%r14, %r2, 10;
	add.s32 	%r15, %r14, %r16;
	mul.wide.s32 	%rd10, %r15, 4;
	add.s64 	%rd1, %rd9, %rd10;
	ld.global.f32 	%f5, [%rd1];
	mul.f32 	%f29, %f4, %f5;
	st.global.f32 	[%rd1], %f29;
	mul.wide.u32 	%rd11, %r14, 4;
	cvta.to.global.u64 	%rd12, %rd6;
	add.s64 	%rd13, %rd11, %rd12;
	add.s64 	%rd17, %rd13, 16;
	cvta.to.global.u64 	%rd14, %rd7;
	add.s64 	%rd3, %rd14, 16384;
	mov.b32 	%r17, 0;
$L__BB1_2:
	mul.wide.s32 	%rd15, %r16, 4;
	add.s64 	%rd16, %rd3, %rd15;
	ld.global.f32 	%f6, [%rd17+-16];
	ld.global.f32 	%f7, [%rd16+-16384];
	fma.rn.f32 	%f8, %f6, %f7, %f29;
	st.global.f32 	[%rd1], %f8;
	ld.global.f32 	%f9, [%rd17+-12];
	ld.global.f32 	%f10, [%rd16+-12288];
	fma.rn.f32 	%f11, %f9, %f10, %f8;
	st.global.f32 	[%rd1], %f11;
	ld.global.f32 	%f12, [%rd17+-8];
	ld.global.f32 	%f13, [%rd16+-8192];
	fma.rn.f32 	%f14, %f12, %f13, %f11;
	st.global.f32 	[%rd1], %f14;
	ld.global.f32 	%f15, [%rd17+-4];
	ld.global.f32 	%f16, [%rd16+-4096];
	fma.rn.f32 	%f17, %f15, %f16, %f14;
	st.global.f32 	[%rd1], %f17;
	ld.global.f32 	%f18, [%rd17];
	ld.global.f32 	%f19, [%rd16];
	fma.rn.f32 	%f20, %f18, %f19, %f17;
	st.global.f32 	[%rd1], %f20;
	ld.global.f32 	%f21, [%rd17+4];
	ld.global.f32 	%f22, [%rd16+4096];
	fma.rn.f32 	%f23, %f21, %f22, %f20;
	st.global.f32 	[%rd1], %f23;
	ld.global.f32 	%f24, [%rd17+8];
	ld.global.f32 	%f25, [%rd16+8192];
	fma.rn.f32 	%f26, %f24, %f25, %f23;
	st.global.f32 	[%rd1], %f26;
	ld.global.f32 	%f27, [%rd17+12];
	ld.global.f32 	%f28, [%rd16+12288];
	fma.rn.f32 	%f29, %f27, %f28, %f26;
	st.global.f32 	[%rd1], %f29;
	add.s32 	%r17, %r17, 8;
	add.s64 	%rd17, %rd17, 32;
	add.s32 	%r16, %r16, 8192;
	setp.ne.s32 	%p4, %r17, 1024;
	@%p4 bra 	$L__BB1_2;
$L__BB1_3:
	ret;

}


// ===== COMPILED SASS (sm_100) =====

	.target	sm_100

	.elftype	@"ET_EXEC"


//--------------------- .note.nv.tkinfo           --------------------------
	.section	.note.nv.tkinfo,"",@"SHT_NOTE"
	.sectionflags	@"SHF_NOTE_NV_TKINFO"
	.tkinfo
        /*0018*/ 	.word	0x00000002
        /*0030*/ 	.string	""
        /*0030*/ 	.string	"ptxas"
        /*0030*/ 	.string	"Cuda compilation tools, release 13.0, V13.0.88"
        /*0030*/ 	.string	"Build cuda_13.0.r13.0/compiler.36424714_0"
        /*0030*/ 	.string	"-arch sm_100 -m 64 "



//--------------------- .note.nv.cuinfo           --------------------------
	.section	.note.nv.cuinfo,"",@"SHT_NOTE"
	.sectionflags	@"SHF_NOTE_NV_CUINFO"
        /*0018*/ 	.short	0x0002
        /*001a*/ 	.short	0x0064
        /*001c*/ 	.short	0x0082
	.zero		2


//--------------------- .nv.info                  --------------------------
	.section	.nv.info,"",@"SHT_CUDA_INFO"
	.align	4


	//----- nvinfo : EIATTR_REGCOUNT
	.align		4
        /*0000*/ 	.byte	0x04, 0x2f
        /*0002*/ 	.short	(.L_1 - .L_0)
	.align		4
.L_0:
        /*0004*/ 	.word	index@(mm2_kernel)
        /*0008*/ 	.word	0x00000016


	//----- nvinfo : EIATTR_FRAME_SIZE
	.align		4
.L_1:
        /*000c*/ 	.byte	0x04, 0x11
        /*000e*/ 	.short	(.L_3 - .L_2)
	.align		4
.L_2:
        /*0010*/ 	.word	index@(mm2_kernel)
        /*0014*/ 	.word	0x00000000


	//----- nvinfo : EIATTR_REGCOUNT
	.align		4
.L_3:
        /*0018*/ 	.byte	0x04, 0x2f
        /*001a*/ 	.short	(.L_5 - .L_4)
	.align		4
.L_4:
        /*001c*/ 	.word	index@(mm2_kernel2)
        /*0020*/ 	.word	0x00000016


	//----- nvinfo : EIATTR_FRAME_SIZE
	.align		4
.L_5:
        /*0024*/ 	.byte	0x04, 0x11
        /*0026*/ 	.short	(.L_7 - .L_6)
	.align		4
.L_6:
        /*0028*/ 	.word	index@(mm2_kernel2)
        /*002c*/ 	.word	0x00000000


	//----- nvinfo : EIATTR_MIN_STACK_SIZE
	.align		4
.L_7:
        /*0030*/ 	.byte	0x04, 0x12
        /*0032*/ 	.short	(.L_9 - .L_8)
	.align		4
.L_8:
        /*0034*/ 	.word	index@(mm2_kernel2)
        /*0038*/ 	.word	0x00000000


	//----- nvinfo : EIATTR_MIN_STACK_SIZE
	.align		4
.L_9:
        /*003c*/ 	.byte	0x04, 0x12
        /*003e*/ 	.short	(.L_11 - .L_10)
	.align		4
.L_10:
        /*0040*/ 	.word	index@(mm2_kernel)
        /*0044*/ 	.word	0x00000000
.L_11:


//--------------------- .nv.compat                --------------------------
	.section	.nv.compat,"",@"SHT_CUDA_COMPAT_INFO"
	.align	4
        /*0000*/ 	.byte	0x02, 0x09, 0x00, 0x00, 0x02, 0x02, 0x01, 0x00, 0x02, 0x05, 0x05, 0x00, 0x03, 0x07, 0x01, 0x01
        /*0010*/ 	.byte	0x02, 0x03, 0x00, 0x00, 0x02, 0x06, 0x01, 0x00, 0x04, 0x0b, 0x08, 0x00, 0x09, 0x00, 0x00, 0x00
        /*0020*/ 	.byte	0x00, 0x00, 0x00, 0x00


//--------------------- .nv.info.mm2_kernel2      --------------------------
	.section	.nv.info.mm2_kernel2,"",@"SHT_CUDA_INFO"
	.sectionflags	@""
	.align	4


	//----- nvinfo : EIATTR_CUDA_API_VERSION
	.align		4
        /*0000*/ 	.byte	0x04, 0x37
        /*0002*/ 	.short	(.L_13 - .L_12)
.L_12:
        /*0004*/ 	.word	0x00000082


	//----- nvinfo : EIATTR_KPARAM_INFO
	.align		4
.L_13:
        /*0008*/ 	.byte	0x04, 0x17
        /*000a*/ 	.short	(.L_15 - .L_14)
.L_14:
        /*000c*/ 	.word	0x00000000
        /*0010*/ 	.short	0x0008
        /*0012*/ 	.short	0x0028
        /*0014*/ 	.byte	0x00, 0xf5, 0x21, 0x00


	//----- nvinfo : EIATTR_KPARAM_INFO
	.align		4
.L_15:
        /*0018*/ 	.byte	0x04, 0x17
        /*001a*/ 	.short	(.L_17 - .L_16)
.L_16:
        /*001c*/ 	.word	0x00000000
        /*0020*/ 	.short	0x0007
        /*0022*/ 	.short	0x0020
        /*0024*/ 	.byte	0x00, 0xf5, 0x21, 0x00


	//----- nvinfo : EIATTR_KPARAM_INFO
	.align		4
.L_17:
        /*0028*/ 	.byte	0x04, 0x17
        /*002a*/ 	.short	(.L_19 - .L_18)
.L_18:
        /*002c*/ 	.word	0x00000000
        /*0030*/ 	.short	0x0006
        /*0032*/ 	.short	0x0018
        /*0034*/ 	.byte	0x00, 0xf5, 0x21, 0x00


	//----- nvinfo : EIATTR_KPARAM_INFO
	.align		4
.L_19:
        /*0038*/ 	.byte	0x04, 0x17
        /*003a*/ 	.short	(.L_21 - .L_20)
.L_20:
        /*003c*/ 	.word	0x00000000
        /*0040*/ 	.short	0x0005
        /*0042*/ 	.short	0x0014
        /*0044*/ 	.byte	0x00, 0xf0, 0x11, 0x00


	//----- nvinfo : EIATTR_KPARAM_INFO
	.align		4
.L_21:
        /*0048*/ 	.byte	0x04, 0x17
        /*004a*/ 	.short	(.L_23 - .L_22)
.L_22:
        /*004c*/ 	.word	0x00000000
        /*0050*/ 	.short	0x0004
        /*0052*/ 	.short	0x0010
        /*0054*/ 	.byte	0x00, 0xf0, 0x11, 0x00


	//----- nvinfo : EIATTR_KPARAM_INFO
	.align		4
.L_23:
        /*0058*/ 	.byte	0x04, 0x17
        /*005a*/ 	.short	(.L_25 - .L_24)
.L_24:
        /*005c*/ 	.word	0x00000000
        /*0060*/ 	.short	0x0003
        /*0062*/ 	.short	0x000c
        /*0064*/ 	.byte	0x00, 0xf0, 0x11, 0x00


	//----- nvinfo : EIATTR_KPARAM_INFO
	.align		4
.L_25:
        /*0068*/ 	.byte	0x04, 0x17
        /*006a*/ 	.short	(.L_27 - .L_26)
.L_26:
        /*006c*/ 	.word	0x00000000
        /*0070*/ 	.short	0x0002
        /*0072*/ 	.short	0x0008
        /*0074*/ 	.byte	0x00, 0xf0, 0x11, 0x00


	//----- nvinfo : EIATTR_KPARAM_INFO
	.align		4
.L_27:
        /*0078*/ 	.byte	0x04, 0x17
        /*007a*/ 	.short	(.L_29 - .L_28)
.L_28:
        /*007c*/ 	.word	0x00000000
        /*0080*/ 	.short	0x0001
        /*0082*/ 	.short	0x0004
        /*0084*/ 	.byte	0x00, 0xf0, 0x11, 0x00


	//----- nvinfo : EIATTR_KPARAM_INFO
	.align		4
.L_29:
        /*0088*/ 	.byte	0x04, 0x17
        /*008a*/ 	.short	(.L_31 - .L_30)
.L_30:
        /*008c*/ 	.word	0x00000000
        /*0090*/ 	.short	0x0000
        /*0092*/ 	.short	0x0000
        /*0094*/ 	.byte	0x00, 0xf0, 0x11, 0x00


	//----- nvinfo : EIATTR_SPARSE_MMA_MASK
	.align		4
.L_31:
        /*0098*/ 	.byte	0x03, 0x50
        /*009a*/ 	.short	0x0000


	//----- nvinfo : EIATTR_MAXREG_COUNT
	.align		4
        /*009c*/ 	.byte	0x03, 0x1b
        /*009e*/ 	.short	0x00ff


	//----- nvinfo : EIATTR_MERCURY_ISA_VERSION
	.align		4
        /*00a0*/ 	.byte	0x03, 0x5f
        /*00a2*/ 	.short	0x0101


	//----- nvinfo : EIATTR_VRC_CTA_INIT_COUNT
	.align		4
        /*00a4*/ 	.byte	0x02, 0x4a
	.zero		1
	.zero		1


	//----- nvinfo : EIATTR_EXIT_INSTR_OFFSETS
	.align		4
        /*00a8*/ 	.byte	0x04, 0x1c
        /*00aa*/ 	.short	(.L_33 - .L_32)


	//   ....[0]....
.L_32:
        /*00ac*/ 	.word	0x000000b0


	//   ....[1]....
        /*00b0*/ 	.word	0x00000ad0


	//----- nvinfo : EIATTR_CBANK_PARAM_SIZE
	.align		4
.L_33:
        /*00b4*/ 	.byte	0x03, 0x19
        /*00b6*/ 	.short	0x0030


	//----- nvinfo : EIATTR_PARAM_CBANK
	.align		4
        /*00b8*/ 	.byte	0x04, 0x0a
        /*00ba*/ 	.short	(.L_35 - .L_34)
	.align		4
.L_34:
        /*00bc*/ 	.word	index@(.nv.constant0.mm2_kernel2)
        /*00c0*/ 	.short	0x0380
        /*00c2*/ 	.short	0x0030


	//----- nvinfo : EIATTR_SW_WAR
	.align		4
.L_35:
        /*00c4*/ 	.byte	0x04, 0x36
        /*00c6*/ 	.short	(.L_37 - .L_36)
.L_36:
        /*00c8*/ 	.word	0x00000008
.L_37:


//--------------------- .nv.info.mm2_kernel       --------------------------
	.section	.nv.info.mm2_kernel,"",@"SHT_CUDA_INFO"
	.sectionflags	@""
	.align	4


	//----- nvinfo : EIATTR_CUDA_API_VERSION
	.align		4
        /*0000*/ 	.byte	0x04, 0x37
        /*0002*/ 	.short	(.L_39 - .L_38)
.L_38:
        /*0004*/ 	.word	0x00000082


	//----- nvinfo : EIATTR_KPARAM_INFO
	.align		4
.L_39:
        /*0008*/ 	.byte	0x04, 0x17
        /*000a*/ 	.short	(.L_41 - .L_40)
.L_40:
        /*000c*/ 	.word	0x00000000
        /*0010*/ 	.short	0x0008
        /*0012*/ 	.short	0x0028
        /*0014*/ 	.byte	0x00, 0xf5, 0x21, 0x00


	//----- nvinfo : EIATTR_KPARAM_INFO
	.align		4
.L_41:
        /*0018*/ 	.byte	0x04, 0x17
        /*001a*/ 	.short	(.L_43 - .L_42)
.L_42:
        /*001c*/ 	.word	0x00000000
        /*0020*/ 	.short	0x0007
        /*0022*/ 	.short	0x0020
        /*0024*/ 	.byte	0x00, 0xf5, 0x21, 0x00


	//----- nvinfo : EIATTR_KPARAM_INFO
	.align		4
.L_43:
        /*0028*/ 	.byte	0x04, 0x17
        /*002a*/ 	.short	(.L_45 - .L_44)
.L_44:
        /*002c*/ 	.word	0x00000000
        /*0030*/ 	.short	0x0006
        /*0032*/ 	.short	0x0018
        /*0034*/ 	.byte	0x00, 0xf5, 0x21, 0x00


	//----- nvinfo : EIATTR_KPARAM_INFO
	.align		4
.L_45:
        /*0038*/ 	.byte	0x04, 0x17
        /*003a*/ 	.short	(.L_47 - .L_46)
.L_46:
        /*003c*/ 	.word	0x00000000
        /*0040*/ 	.short	0x0005
        /*0042*/ 	.short	0x0014
        /*0044*/ 	.byte	0x00, 0xf0, 0x11, 0x00


	//----- nvinfo : EIATTR_KPARAM_INFO
	.align		4
.L_47:
        /*0048*/ 	.byte	0x04, 0x17
        /*004a*/ 	.short	(.L_49 - .L_48)
.L_48:
        /*004c*/ 	.word	0x00000000
        /*0050*/ 	.short	0x0004
        /*0052*/ 	.short	0x0010
        /*0054*/ 	.byte	0x00, 0xf0, 0x11, 0x00


	//----- nvinfo : EIATTR_KPARAM_INFO
	.align		4
.L_49:
        /*0058*/ 	.byte	0x04, 0x17
        /*005a*/ 	.short	(.L_51 - .L_50)
.L_50:
        /*005c*/ 	.word	0x00000000
        /*0060*/ 	.short	0x0003
        /*0062*/ 	.short	0x000c
        /*0064*/ 	.byte	0x00, 0xf0, 0x11, 0x00


	//----- nvinfo : EIATTR_KPARAM_INFO
	.align		4
.L_51:
        /*0068*/ 	.byte	0x04, 0x17
        /*006a*/ 	.short	(.L_53 - .L_52)
.L_52:
        /*006c*/ 	.word	0x00000000
        /*0070*/ 	.short	0x0002
        /*0072*/ 	.short	0x0008
        /*0074*/ 	.byte	0x00, 0xf0, 0x11, 0x00


	//----- nvinfo : EIATTR_KPARAM_INFO
	.align		4
.L_53:
        /*0078*/ 	.byte	0x04, 0x17
        /*007a*/ 	.short	(.L_55 - .L_54)
.L_54:
        /*007c*/ 	.word	0x00000000
        /*0080*/ 	.short	0x0001
        /*0082*/ 	.short	0x0004
        /*0084*/ 	.byte	0x00, 0xf0, 0x11, 0x00


	//----- nvinfo : EIATTR_KPARAM_INFO
	.align		4
.L_55:
        /*0088*/ 	.byte	0x04, 0x17
        /*008a*/ 	.short	(.L_57 - .L_56)
.L_56:
        /*008c*/ 	.word	0x00000000
        /*0090*/ 	.short	0x0000
        /*0092*/ 	.short	0x0000
        /*0094*/ 	.byte	0x00, 0xf0, 0x11, 0x00


	//----- nvinfo : EIATTR_SPARSE_MMA_MASK
	.align		4
.L_57:
        /*0098*/ 	.byte	0x03, 0x50
        /*009a*/ 	.short	0x0000


	//----- nvinfo : EIATTR_MAXREG_COUNT
	.align		4
        /*009c*/ 	.byte	0x03, 0x1b
        /*009e*/ 	.short	0x00ff


	//----- nvinfo : EIATTR_MERCURY_ISA_VERSION
	.align		4
        /*00a0*/ 	.byte	0x03, 0x5f
        /*00a2*/ 	.short	0x0101


	//----- nvinfo : EIATTR_VRC_CTA_INIT_COUNT
	.align		4
        /*00a4*/ 	.byte	0x02, 0x4a
	.zero		1
	.zero		1


	//----- nvinfo : EIATTR_EXIT_INSTR_OFFSETS
	.align		4
        /*00a8*/ 	.byte	0x04, 0x1c
        /*00aa*/ 	.short	(.L_59 - .L_58)


	//   ....[0]....
.L_58:
        /*00ac*/ 	.word	0x000000b0


	//   ....[1]....
        /*00b0*/ 	.word	0x00000140


	//   ....[2]....
        /*00b4*/ 	.word	0x00000570


	//   ....[3]....
        /*00b8*/ 	.word	0x000007d0


	//   ....[4]....
        /*00bc*/ 	.word	0x00000990


	//   ....[5]....
        /*00c0*/ 	.word	0x00000a60


	//----- nvinfo : EIATTR_CBANK_PARAM_SIZE
	.align		4
.L_59:
        /*00c4*/ 	.byte	0x03, 0x19
        /*00c6*/ 	.short	0x0030


	//----- nvinfo : EIATTR_PARAM_CBANK
	.align		4
        /*00c8*/ 	.byte	0x04, 0x0a
        /*00ca*/ 	.short	(.L_61 - .L_60)
	.align		4
.L_60:
        /*00cc*/ 	.word	index@(.nv.constant0.mm2_kernel)
        /*00d0*/ 	.short	0x0380
        /*00d2*/ 	.short	0x0030


	//----- nvinfo : EIATTR_SW_WAR
	.align		4
.L_61:
        /*00d4*/ 	.byte	0x04, 0x36
        /*00d6*/ 	.short	(.L_63 - .L_62)
.L_62:
        /*00d8*/ 	.word	0x00000008
.L_63:


//--------------------- .nv.callgraph             --------------------------
	.section	.nv.callgraph,"",@"SHT_CUDA_CALLGRAPH"
	.align	4
	.sectionentsize	8
	.align		4
        /*0000*/ 	.word	0x00000000
	.align		4
        /*0004*/ 	.word	0xffffffff
	.align		4
        /*0008*/ 	.word	0x00000000
	.align		4
        /*000c*/ 	.word	0xfffffffe
	.align		4
        /*0010*/ 	.word	0x00000000
	.align		4
        /*0014*/ 	.word	0xfffffffd
	.align		4
        /*0018*/ 	.word	0x00000000
	.align		4
        /*001c*/ 	.word	0xfffffffc


//--------------------- .text.mm2_kernel2         --------------------------
	.section	.text.mm2_kernel2,"ax",@progbits
	.align	128
        .global         mm2_kernel2
        .type           mm2_kernel2,@function
        .size           mm2_kernel2,(.L_x_7 - mm2_kernel2)
        .other          mm2_kernel2,@"STO_CUDA_ENTRY STV_DEFAULT"
mm2_kernel2:
.text.mm2_kernel2:
[----:B------:R-:W-:Y:S01]  /*0000*/  LDC R1, c[0x0][0x37c] ;  /* 0x0000df00ff017b82 */ /* 0x000fe20000000800 */
[----:B------:R-:W0:Y:S07]  /*0010*/  S2R R3, SR_TID.X ;  /* 0x0000000000037919 */ /* 0x000e2e0000002100 */
[----:B------:R-:W0:Y:S01]  /*0020*/  S2UR UR4, SR_CTAID.X ;  /* 0x00000000000479c3 */ /* 0x000e220000002500 */
[----:B------:R-:W1:Y:S07]  /*0030*/  S2R R5, SR_TID.Y ;  /* 0x0000000000057919 */ /* 0x000e6e0000002200 */
[----:B------:R-:W0:Y:S08]  /*0040*/  LDC R0, c[0x0][0x360] ;  /* 0x0000d800ff007b82 */ /* 0x000e300000000800 */
[----:B------:R-:W1:Y:S08]  /*0050*/  S2UR UR5, SR_CTAID.Y ;  /* 0x00000000000579c3 */ /* 0x000e700000002600 */
[----:B------:R-:W1:Y:S01]  /*0060*/  LDC R4, c[0x0][0x364] ;  /* 0x0000d900ff047b82 */ /* 0x000e620000000800 */
[----:B0-----:R-:W-:-:S05]  /*0070*/  IMAD R0, R0, UR4, R3 ;  /* 0x0000000400007c24 */ /* 0x001fca000f8e0203 */
[----:B------:R-:W-:Y:S01]  /*0080*/  ISETP.GT.AND P0, PT, R0, 0x3ff, PT ;  /* 0x000003ff0000780c */ /* 0x000fe20003f04270 */
[----:B-1----:R-:W-:-:S05]  /*0090*/  IMAD R4, R4, UR5, R5 ;  /* 0x0000000504047c24 */ /* 0x002fca000f8e0205 */
[----:B------:R-:W-:-:S13]  /*00a0*/  ISETP.GT.U32.OR P0, PT, R4, 0x3ff, P0 ;  /* 0x000003ff0400780c */ /* 0x000fda0000704470 */
[----:B------:R-:W-:Y:S05]  /*00b0*/  @P0 EXIT ;  /* 0x000000000000094d */ /* 0x000fea0003800000 */
[----:B------:R-:W0:Y:S01]  /*00c0*/  LDC.64 R2, c[0x0][0x3a8] ;  /* 0x0000ea00ff027b82 */ /* 0x000e220000000a00 */
[----:B------:R-:W1:Y:S01]  /*00d0*/  LDCU.64 UR6, c[0x0][0x358] ;  /* 0x00006b00ff0677ac */ /* 0x000e620008000a00 */
[----:B------:R-:W-:Y:S01]  /*00e0*/  SHF.L.U32 R7, R4, 0xa, RZ ;  /* 0x0000000a04077819 */ /* 0x000fe200000006ff */
[----:B------:R-:W2:Y:S03]  /*00f0*/  LDCU UR8, c[0x0][0x394] ;  /* 0x00007280ff0877ac */ /* 0x000ea60008000800 */
[----:B------:R-:W-:Y:S01]  /*0100*/  IADD3 R5, PT, PT, R0, R7, RZ ;  /* 0x0000000700057210 */ /* 0x000fe20007ffe0ff */
[----:B------:R-:W3:Y:S04]  /*0110*/  LDCU.64 UR4, c[0x0][0x3a0] ;  /* 0x00007400ff0477ac */ /* 0x000ee80008000a00 */
[----:B0-----:R-:W-:-:S02]  /*0120*/  IMAD.WIDE R2, R5, 0x4, R2 ;  /* 0x0000000405027825 */ /* 0x001fc400078e0202 */
[----:B------:R-:W0:Y:S03]  /*0130*/  LDC.64 R4, c[0x0][0x398] ;  /* 0x0000e600ff047b82 */ /* 0x000e260000000a00 */
[----:B-1----:R-:W2:Y:S01]  /*0140*/  LDG.E R6, desc[UR6][R2.64] ;  /* 0x0000000602067981 */ /* 0x002ea2000c1e1900 */
[----:B---3--:R-:W-:-:S04]  /*0150*/  UIADD3 UR4, UP0, UPT, UR4, 0x4000, URZ ;  /* 0x0000400004047890 */ /* 0x008fc8000ff1e0ff */
[----:B------:R-:W-:Y:S01]  /*0160*/  UIADD3.X UR5, UPT, UPT, URZ, UR5, URZ, UP0, !UPT ;  /* 0x00000005ff057290 */ /* 0x000fe200087fe4ff */
[----:B0-----:R-:W-:-:S03]  /*0170*/  IMAD.WIDE.U32 R4, R7, 0x4, R4 ;  /* 0x0000000407047825 */ /* 0x001fc600078e0004 */
[----:B------:R-:W-:Y:S02]  /*0180*/  IADD3 R10, P0, PT, R4, 0x10, RZ ;  /* 0x00000010040a7810 */ /* 0x000fe40007f1e0ff */
[----:B------:R-:W-:Y:S01]  /*0190*/  MOV R4, UR4 ;  /* 0x0000000400047c02 */ /* 0x000fe20008000f00 */
[----:B------:R-:W-:Y:S01]  /*01a0*/  UMOV UR4, URZ ;  /* 0x000000ff00047c82 */ /* 0x000fe20008000000 */
[----:B------:R-:W-:Y:S02]  /*01b0*/  IADD3.X R7, PT, PT, RZ, R5, RZ, P0, !PT ;  /* 0x00000005ff077210 */ /* 0x000fe400007fe4ff */
[----:B------:R-:W-:Y:S01]  /*01c0*/  MOV R5, UR5 ;  /* 0x0000000500057c02 */ /* 0x000fe20008000f00 */
[----:B--2---:R-:W-:-:S05]  /*01d0*/  FMUL R11, R6, UR8 ;  /* 0x00000008060b7c20 */ /* 0x004fca0008400000 */
[----:B------:R0:W-:Y:S02]  /*01e0*/  STG.E desc[UR6][R2.64], R11 ;  /* 0x0000000b02007986 */ /* 0x0001e4000c101906 */
.L_x_0:
[----:B------:R-:W-:Y:S01]  /*01f0*/  IMAD.WIDE R8, R0, 0x4, R4 ;  /* 0x0000000400087825 */ /* 0x000fe200078e0204 */
[----:B------:R-:W-:-:S04]  /*0200*/  MOV R6, R10 ;  /* 0x0000000a00067202 */ /* 0x000fc80000000f00 */
[----:B------:R-:W0:Y:S04]  /*0210*/  LDG.E R12, desc[UR6][R8.64+-0x4000] ;  /* 0xffc00006080c7981 */ /* 0x000e28000c1e1900 */
[----:B------:R-:W0:Y:S02]  /*0220*/  LDG.E R10, desc[UR6][R6.64+-0x10] ;  /* 0xfffff006060a7981 */ /* 0x000e24000c1e1900 */
[----:B0-2---:R-:W-:-:S05]  /*0230*/  FFMA R11, R10, R12, R11 ;  /* 0x0000000c0a0b7223 */ /* 0x005fca000000000b */
[----:B------:R0:W-:Y:S04]  /*0240*/  STG.E desc[UR6][R2.64], R11 ;  /* 0x0000000b02007986 */ /* 0x0001e8000c101906 */
[----:B------:R-:W2:Y:S04]  /*0250*/  LDG.E R10, desc[UR6][R6.64+-0xc] ;  /* 0xfffff406060a7981 */ /* 0x000ea8000c1e1900 */
[----:B------:R-:W2:Y:S02]  /*0260*/  LDG.E R12, desc[UR6][R8.64+-0x3000] ;  /* 0xffd00006080c7981 */ /* 0x000ea4000c1e1900 */
[----:B--2---:R-:W-:-:S05]  /*0270*/  FFMA R13, R10, R12, R11 ;  /* 0x0000000c0a0d7223 */ /* 0x004fca000000000b */
[----:B------:R1:W-:Y:S04]  /*0280*/  STG.E desc[UR6][R2.64], R13 ;  /* 0x0000000d02007986 */ /* 0x0003e8000c101906 */
[----:B------:R-:W2:Y:S04]  /*0290*/  LDG.E R10, desc[UR6][R6.64+-0x8] ;  /* 0xfffff806060a7981 */ /* 0x000ea8000c1e1900 */
[----:B------:R-:W2:Y:S02]  /*02a0*/  LDG.E R12, desc[UR6][R8.64+-0x2000] ;  /* 0xffe00006080c7981 */ /* 0x000ea4000c1e1900 */
[----:B--2---:R-:W-:-:S05]  /*02b0*/  FFMA R15, R10, R12, R13 ;  /* 0x0000000c0a0f7223 */ /* 0x004fca000000000d */
[----:B------:R2:W-:Y:S04]  /*02c0*/  STG.E desc[UR6][R2.64], R15 ;  /* 0x0000000f02007986 */ /* 0x0005e8000c101906 */
[----:B------:R-:W0:Y:S04]  /*02d0*/  LDG.E R10, desc[UR6][R6.64+-0x4] ;  /* 0xfffffc06060a7981 */ /* 0x000e28000c1e1900 */
[----:B------:R-:W0:Y:S02]  /*02e0*/  LDG.E R12, desc[UR6][R8.64+-0x1000] ;  /* 0xfff00006080c7981 */ /* 0x000e24000c1e1900 */
[----:B0-----:R-:W-:-:S05]  /*02f0*/  FFMA R11, R10, R12, R15 ;  /* 0x0000000c0a0b7223 */ /* 0x001fca000000000f */
[----:B------:R0:W-:Y:S04]  /*0300*/  STG.E desc[UR6][R2.64], R11 ;  /* 0x0000000b02007986 */ /* 0x0001e8000c101906 */
[----:B------:R-:W1:Y:S04]  /*0310*/  LDG.E R10, desc[UR6][R6.64] ;  /* 0x00000006060a7981 */ /* 0x000e68000c1e1900 */
[----:B------:R-:W1:Y:S02]  /*0320*/  LDG.E R12, desc[UR6][R8.64] ;  /* 0x00000006080c7981 */ /* 0x000e64000c1e1900 */
[----:B-1----:R-:W-:-:S05]  /*0330*/  FFMA R13, R10, R12, R11 ;  /* 0x0000000c0a0d7223 */ /* 0x002fca000000000b */
[----:B------:R1:W-:Y:S04]  /*0340*/  STG.E desc[UR6][R2.64], R13 ;  /* 0x0000000d02007986 */ /* 0x0003e8000c101906 */
[----:B------:R-:W2:Y:S04]  /*0350*/  LDG.E R10, desc[UR6][R6.64+0x4] ;  /* 0x00000406060a7981 */ /* 0x000ea8000c1e1900 */
[----:B------:R-:W2:Y:S02]  /*0360*/  LDG.E R12, desc[UR6][R8.64+0x1000] ;  /* 0x00100006080c7981 */ /* 0x000ea4000c1e1900 */
[----:B--2---:R-:W-:-:S05]  /*0370*/  FFMA R15, R10, R12, R13 ;  /* 0x0000000c0a0f7223 */ /* 0x004fca000000000d */
[----:B------:R2:W-:Y:S04]  /*0380*/  STG.E desc[UR6][R2.64], R15 ;  /* 0x0000000f02007986 */ /* 0x0005e8000c101906 */
[----:B------:R-:W3:Y:S04]  /*0390*/  LDG.E R10, desc[UR6][R6.64+0x8] ;  /* 0x00000806060a7981 */ /* 0x000ee8000c1e1900 */
[----:B------:R-:W3:Y:S02]  /*03a0*/  LDG.E R12, desc[UR6][R8.64+0x2000] ;  /* 0x00200006080c7981 */ /* 0x000ee4000c1e1900 */
[----:B---3--:R-:W-:-:S05]  /*03b0*/  FFMA R17, R10, R12, R15 ;  /* 0x0000000c0a117223 */ /* 0x008fca000000000f */
[----:B------:R-:W-:Y:S04]  /*03c0*/  STG.E desc[UR6][R2.64], R17 ;  /* 0x0000001102007986 */ /* 0x000fe8000c101906 */
[----:B0-----:R-:W1:Y:S04]  /*03d0*/  LDG.E R11, desc[UR6][R8.64+0x3000] ;  /* 0x00300006080b7981 */ /* 0x001e68000c1e1900 */
[----:B------:R-:W1:Y:S01]  /*03e0*/  LDG.E R10, desc[UR6][R6.64+0xc] ;  /* 0x00000c06060a7981 */ /* 0x000e62000c1e1900 */
[----:B------:R-:W-:Y:S01]  /*03f0*/  IADD3 R19, PT, PT, R0, 0x2000, RZ ;  /* 0x0000200000137810 */ /* 0x000fe20007ffe0ff */
[----:B-1----:R-:W-:-:S04]  /*0400*/  FFMA R13, R10, R11, R17 ;  /* 0x0000000b0a0d7223 */ /* 0x002fc80000000011 */
[----:B------:R-:W-:Y:S01]  /*0410*/  IMAD.WIDE R10, R19, 0x4, R4 ;  /* 0x00000004130a7825 */ /* 0x000fe200078e0204 */
        /* <DEDUP_REMOVED lines=12> */
[----:B------:R-:W-:Y:S04]  /*04e0*/  STG.E desc[UR6][R2.64], R13 ;  /* 0x0000000d02007986 */ /* 0x000fe8000c101906 */
        /* <DEDUP_REMOVED lines=25> */
[----:B------:R-:W-:Y:S04]  /*0680*/  STG.E desc[UR6][R2.64], R17 ;  /* 0x0000001102007986 */ /* 0x000fe8000c101906 */
        /* <DEDUP_REMOVED lines=8> */
[----:B------:R-:W2:Y:S04]  /*0710*/  LDG.E R8, desc[UR6][R6.64+0x3c] ;  /* 0x00003c0606087981 */ /* 0x000ea8000c1e1900 */
[----:B------:R-:W2:Y:S02]  /*0720*/  LDG.E R10, desc[UR6][R12.64+-0x1000] ;  /* 0xfff000060c0a7981 */ /* 0x000ea4000c1e1900 */
[----:B--2---:R-:W-:-:S05]  /*0730*/  FFMA R15, R8, R10, R9 ;  /* 0x0000000a080f7223 */ /* 0x004fca0000000009 */
[----:B------:R2:W-:Y:S04]  /*0740*/  STG.E desc[UR6][R2.64], R15 ;  /* 0x0000000f02007986 */ /* 0x0005e8000c101906 */
[----:B------:R-:W1:Y:S04]  /*0750*/  LDG.E R8, desc[UR6][R6.64+0x40] ;  /* 0x0000400606087981 */ /* 0x000e68000c1e1900 */
[----:B------:R-:W1:Y:S02]  /*0760*/  LDG.E R10, desc[UR6][R12.64] ;  /* 0x000000060c0a7981 */ /* 0x000e64000c1e1900 */
[----:B-1----:R-:W-:-:S05]  /*0770*/  FFMA R11, R8, R10, R15 ;  /* 0x0000000a080b7223 */ /* 0x002fca000000000f */
[----:B------:R1:W-:Y:S04]  /*0780*/  STG.E desc[UR6][R2.64], R11 ;  /* 0x0000000b02007986 */ /* 0x0003e8000c101906 */
[----:B------:R-:W3:Y:S04]  /*0790*/  LDG.E R8, desc[UR6][R6.64+0x44] ;  /* 0x0000440606087981 */ /* 0x000ee8000c1e1900 */
[----:B------:R-:W3:Y:S02]  /*07a0*/  LDG.E R10, desc[UR6][R12.64+0x1000] ;  /* 0x001000060c0a7981 */ /* 0x000ee4000c1e1900 */
[----:B---3--:R-:W-:-:S05]  /*07b0*/  FFMA R17, R8, R10, R11 ;  /* 0x0000000a08117223 */ /* 0x008fca000000000b */
[----:B------:R-:W-:Y:S04]  /*07c0*/  STG.E desc[UR6][R2.64], R17 ;  /* 0x0000001102007986 */ /* 0x000fe8000c101906 */
[----:B------:R-:W2:Y:S04]  /*07d0*/  LDG.E R8, desc[UR6][R6.64+0x48] ;  /* 0x0000480606087981 */ /* 0x000ea8000c1e1900 */
[----:B0-----:R-:W2:Y:S02]  /*07e0*/  LDG.E R9, desc[UR6][R12.64+0x2000] ;  /* 0x002000060c097981 */ /* 0x001ea4000c1e1900 */
[----:B--2---:R-:W-:-:S05]  /*07f0*/  FFMA R15, R8, R9, R17 ;  /* 0x00000009080f7223 */ /* 0x004fca0000000011 */
[----:B------:R0:W-:Y:S04]  /*0800*/  STG.E desc[UR6][R2.64], R15 ;  /* 0x0000000f02007986 */ /* 0x0001e8000c101906 */
[----:B------:R-:W2:Y:S04]  /*0810*/  LDG.E R9, desc[UR6][R12.64+0x3000] ;  /* 0x003000060c097981 */ /* 0x000ea8000c1e1900 */
[----:B------:R-:W2:Y:S01]  /*0820*/  LDG.E R8, desc[UR6][R6.64+0x4c] ;  /* 0x00004c0606087981 */ /* 0x000ea2000c1e1900 */
[----:B-1----:R-:W-:Y:S01]  /*0830*/  IADD3 R11, PT, PT, R0, 0x6000, RZ ;  /* 0x00006000000b7810 */ /* 0x002fe20007ffe0ff */
[----:B--2---:R-:W-:-:S04]  /*0840*/  FFMA R19, R8, R9, R15 ;  /* 0x0000000908137223 */ /* 0x004fc8000000000f */
[----:B------:R-:W-:Y:S01]  /*0850*/  IMAD.WIDE R8, R11, 0x4, R4 ;  /* 0x000000040b087825 */ /* 0x000fe200078e0204 */
[----:B------:R-:W-:Y:S04]  /*0860*/  STG.E desc[UR6][R2.64], R19 ;  /* 0x0000001302007986 */ /* 0x000fe8000c101906 */
        /* <DEDUP_REMOVED lines=24> */
[----:B------:R-:W3:Y:S04]  /*09f0*/  LDG.E R10, desc[UR6][R6.64+0x68] ;  /* 0x00006806060a7981 */ /* 0x000ee8000c1e1900 */
[----:B------:R-:W3:Y:S02]  /*0a00*/  LDG.E R12, desc[UR6][R8.64+0x2000] ;  /* 0x00200006080c7981 */ /* 0x000ee4000c1e1900 */
[----:B---3--:R-:W-:-:S05]  /*0a10*/  FFMA R17, R10, R12, R15 ;  /* 0x0000000c0a117223 */ /* 0x008fca000000000f */
[----:B------:R2:W-:Y:S04]  /*0a20*/  STG.E desc[UR6][R2.64], R17 ;  /* 0x0000001102007986 */ /* 0x0005e8000c101906 */
[----:B-1----:R-:W3:Y:S04]  /*0a30*/  LDG.E R11, desc[UR6][R8.64+0x3000] ;  /* 0x00300006080b7981 */ /* 0x002ee8000c1e1900 */
[----:B------:R-:W3:Y:S01]  /*0a40*/  LDG.E R10, desc[UR6][R6.64+0x6c] ;  /* 0x00006c06060a7981 */ /* 0x000ee2000c1e1900 */
[----:B------:R-:W-:-:S04]  /*0a50*/  UIADD3 UR4, UPT, UPT, UR4, 0x20, URZ ;  /* 0x0000002004047890 */ /* 0x000fc8000fffe0ff */
[----:B------:R-:W-:Y:S01]  /*0a60*/  UISETP.NE.AND UP0, UPT, UR4, 0x400, UPT ;  /* 0x000004000400788c */ /* 0x000fe2000bf05270 */
[----:B------:R-:W-:Y:S01]  /*0a70*/  IADD3 R0, PT, PT, R0, 0x8000, RZ ;  /* 0x0000800000007810 */ /* 0x000fe20007ffe0ff */
[----:B---3--:R-:W-:-:S05]  /*0a80*/  FFMA R11, R10, R11, R17 ;  /* 0x0000000b0a0b7223 */ /* 0x008fca0000000011 */
[----:B------:R2:W-:Y:S01]  /*0a90*/  STG.E desc[UR6][R2.64], R11 ;  /* 0x0000000b02007986 */ /* 0x0005e2000c101906 */
[----:B------:R-:W-:-:S04]  /*0aa0*/  IADD3 R10, P0, PT, R6, 0x80, RZ ;  /* 0x00000080060a7810 */ /* 0x000fc80007f1e0ff */
[----:B------:R-:W-:Y:S01]  /*0ab0*/  IADD3.X R7, PT, PT, RZ, R7, RZ, P0, !PT ;  /* 0x00000007ff077210 */ /* 0x000fe200007fe4ff */
[----:B------:R-:W-:Y:S08]  /*0ac0*/  BRA.U UP0, `(.L_x_0) ;  /* 0xfffffff500c87547 */ /* 0x000ff0000b83ffff */
[----:B------:R-:W-:Y:S05]  /*0ad0*/  EXIT ;  /* 0x000000000000794d */ /* 0x000fea0003800000 */
.L_x_1:
[----:B------:R-:W-:-:S00]  /*0ae0*/  BRA `(.L_x_1) ;  /* 0xfffffffc00fc7947 */ /* 0x000fc0000383ffff */
[----:B------:R-:W-:-:S00]  /*0af0*/  NOP ;  /* 0x0000000000007918 */ /* 0x000fc00000000000 */
        /* <DEDUP_REMOVED lines=8> */
.L_x_7:


//--------------------- .text.mm2_kernel          --------------------------
	.section	.text.mm2_kernel,"ax",@progbits
	.align	128
        .global         mm2_kernel
        .type           mm2_kernel,@function
        .size           mm2_kernel,(.L_x_8 - mm2_kernel)
        .other          mm2_kernel,@"STO_CUDA_ENTRY STV_DEFAULT"
mm2_kernel:
.text.mm2_kernel:
        /* <DEDUP_REMOVED lines=12> */
[----:B------:R-:W0:Y:S01]  /*00c0*/  LDC R4, c[0x0][0x388] ;  /* 0x0000e200ff047b82 */ /* 0x000e220000000800 */
[----:B------:R-:W1:Y:S01]  /*00d0*/  LDCU.64 UR6, c[0x0][0x358] ;  /* 0x00006b00ff0677ac */ /* 0x000e620008000a00 */
[----:B------:R-:W-:-:S04]  /*00e0*/  SHF.L.U32 R5, R5, 0xa, RZ ;  /* 0x0000000a05057819 */ /* 0x000fc800000006ff */
[----:B------:R-:W-:Y:S02]  /*00f0*/  IADD3 R7, PT, PT, R0, R5, RZ ;  /* 0x0000000500077210 */ /* 0x000fe40007ffe0ff */
[----:B------:R-:W2:Y:S01]  /*0100*/  LDC.64 R2, c[0x0][0x398] ;  /* 0x0000e600ff027b82 */ /* 0x000ea20000000a00 */
[----:B0-----:R-:W-:Y:S02]  /*0110*/  ISETP.GE.AND P0, PT, R4, 0x1, PT ;  /* 0x000000010400780c */ /* 0x001fe40003f06270 */
[----:B--2---:R-:W-:-:S05]  /*0120*/  IMAD.WIDE R2, R7, 0x4, R2 ;  /* 0x0000000407027825 */ /* 0x004fca00078e0202 */
[----:B-1----:R0:W-:Y:S06]  /*0130*/  STG.E desc[UR6][R2.64], RZ ;  /* 0x000000ff02007986 */ /* 0x0021ec000c101906 */
[----:B------:R-:W-:Y:S05]  /*0140*/  @!P0 EXIT ;  /* 0x000000000000894d */ /* 0x000fea0003800000 */
[C---:B------:R-:W-:Y:S02]  /*0150*/  ISETP.GE.U32.AND P1, PT, R4.reuse, 0x8, PT ;  /* 0x000000080400780c */ /* 0x040fe40003f26070 */
[----:B------:R-:W-:Y:S02]  /*0160*/  CS2R R6, SRZ ;  /* 0x0000000000067805 */ /* 0x000fe4000001ff00 */
[----:B------:R-:W-:-:S04]  /*0170*/  LOP3.LUT R17, R4, 0x7, RZ, 0xc0, !PT ;  /* 0x0000000704117812 */ /* 0x000fc800078ec0ff */
[----:B------:R-:W-:-:S05]  /*0180*/  ISETP.NE.AND P0, PT, R17, RZ, PT ;  /* 0x000000ff1100720c */ /* 0x000fca0003f05270 */
[----:B------:R-:W-:Y:S08]  /*0190*/  @!P1 BRA `(.L_x_2) ;  /* 0x0000000000f49947 */ /* 0x000ff00003800000 */
[----:B------:R-:W1:Y:S01]  /*01a0*/  LDC.64 R6, c[0x0][0x3a0] ;  /* 0x0000e800ff067b82 */ /* 0x000e620000000a00 */
[----:B------:R-:W2:Y:S01]  /*01b0*/  LDCU.64 UR4, c[0x0][0x3a8] ;  /* 0x00007500ff0477ac */ /* 0x000ea20008000a00 */
[----:B------:R-:W-:Y:S01]  /*01c0*/  MOV R13, R0 ;  /* 0x00000000000d7202 */ /* 0x000fe20000000f00 */
[----:B------:R-:W3:Y:S01]  /*01d0*/  LDCU UR8, c[0x0][0x390] ;  /* 0x00007200ff0877ac */ /* 0x000ee20008000800 */
[----:B--2---:R-:W-:-:S04]  /*01e0*/  UIADD3 UR4, UP0, UPT, UR4, 0x4000, URZ ;  /* 0x0000400004047890 */ /* 0x004fc8000ff1e0ff */
[----:B------:R-:W-:Y:S01]  /*01f0*/  UIADD3.X UR5, UPT, UPT, URZ, UR5, URZ, UP0, !UPT ;  /* 0x00000005ff057290 */ /* 0x000fe200087fe4ff */
[----:B-1----:R-:W-:-:S03]  /*0200*/  IMAD.WIDE.U32 R6, R5, 0x4, R6 ;  /* 0x0000000405067825 */ /* 0x002fc600078e0006 */
[----:B------:R-:W-:Y:S02]  /*0210*/  IADD3 R8, P1, PT, R6, 0x10, RZ ;  /* 0x0000001006087810 */ /* 0x000fe40007f3e0ff */
[----:B------:R-:W-:Y:S02]  /*0220*/  LOP3.LUT R6, R4, 0x7ffffff8, RZ, 0xc0, !PT ;  /* 0x7ffffff804067812 */ /* 0x000fe400078ec0ff */
[----:B------:R-:W-:Y:S01]  /*0230*/  IADD3.X R9, PT, PT, RZ, R7, RZ, P1, !PT ;  /* 0x00000007ff097210 */ /* 0x000fe20000ffe4ff */
[----:B------:R-:W-:Y:S01]  /*0240*/  HFMA2 R7, -RZ, RZ, 0, 0 ;  /* 0x00000000ff077431 */ /* 0x000fe200000001ff */
[----:B---3--:R-:W-:-:S07]  /*0250*/  IADD3 R12, PT, PT, -R6, RZ, RZ ;  /* 0x000000ff060c7210 */ /* 0x008fce0007ffe1ff */
.L_x_3:
[----:B------:R-:W-:Y:S01]  /*0260*/  MOV R10, UR4 ;  /* 0x00000004000a7c02 */ /* 0x000fe20008000f00 */
[----:B------:R-:W2:Y:S01]  /*0270*/  LDG.E R14, desc[UR6][R8.64+-0x10] ;  /* 0xfffff006080e7981 */ /* 0x000ea2000c1e1900 */
[----:B------:R-:W-:-:S03]  /*0280*/  MOV R11, UR5 ;  /* 0x00000005000b7c02 */ /* 0x000fc60008000f00 */
[----:B------:R-:W-:-:S05]  /*0290*/  IMAD.WIDE R10, R13, 0x4, R10 ;  /* 0x000000040d0a7825 */ /* 0x000fca00078e020a */
[----:B---3--:R-:W3:Y:S01]  /*02a0*/  LDG.E R15, desc[UR6][R10.64+-0x4000] ;  /* 0xffc000060a0f7981 */ /* 0x008ee2000c1e1900 */
[----:B--2---:R-:W-:-:S04]  /*02b0*/  FMUL R14, R14, UR8 ;  /* 0x000000080e0e7c20 */ /* 0x004fc80008400000 */
[----:B---3--:R-:W-:-:S05]  /*02c0*/  FFMA R15, R14, R15, R7 ;  /* 0x0000000f0e0f7223 */ /* 0x008fca0000000007 */
[----:B------:R1:W-:Y:S04]  /*02d0*/  STG.E desc[UR6][R2.64], R15 ;  /* 0x0000000f02007986 */ /* 0x0003e8000c101906 */
[----:B------:R-:W2:Y:S04]  /*02e0*/  LDG.E R7, desc[UR6][R8.64+-0xc] ;  /* 0xfffff40608077981 */ /* 0x000ea8000c1e1900 */
[----:B------:R-:W3:Y:S01]  /*02f0*/  LDG.E R16, desc[UR6][R10.64+-0x3000] ;  /* 0xffd000060a107981 */ /* 0x000ee2000c1e1900 */
[----:B--2---:R-:W-:-:S04]  /*0300*/  FMUL R14, R7, UR8 ;  /* 0x00000008070e7c20 */ /* 0x004fc80008400000 */
[----:B---3--:R-:W-:-:S05]  /*0310*/  FFMA R7, R14, R16, R15 ;  /* 0x000000100e077223 */ /* 0x008fca000000000f */
[----:B------:R2:W-:Y:S04]  /*0320*/  STG.E desc[UR6][R2.64], R7 ;  /* 0x0000000702007986 */ /* 0x0005e8000c101906 */
[----:B------:R-:W3:Y:S04]  /*0330*/  LDG.E R14, desc[UR6][R8.64+-0x8] ;  /* 0xfffff806080e7981 */ /* 0x000ee8000c1e1900 */
[----:B------:R-:W4:Y:S01]  /*0340*/  LDG.E R16, desc[UR6][R10.64+-0x2000] ;  /* 0xffe000060a107981 */ /* 0x000f22000c1e1900 */
[----:B---3--:R-:W-:-:S04]  /*0350*/  FMUL R14, R14, UR8 ;  /* 0x000000080e0e7c20 */ /* 0x008fc80008400000 */
[----:B----4-:R-:W-:-:S05]  /*0360*/  FFMA R19, R14, R16, R7 ;  /* 0x000000100e137223 */ /* 0x010fca0000000007 */
[----:B------:R3:W-:Y:S04]  /*0370*/  STG.E desc[UR6][R2.64], R19 ;  /* 0x0000001302007986 */ /* 0x0007e8000c101906 */
[----:B------:R-:W4:Y:S04]  /*0380*/  LDG.E R14, desc[UR6][R8.64+-0x4] ;  /* 0xfffffc06080e7981 */ /* 0x000f28000c1e1900 */
[----:B-1----:R-:W5:Y:S01]  /*0390*/  LDG.E R15, desc[UR6][R10.64+-0x1000] ;  /* 0xfff000060a0f7981 */ /* 0x002f62000c1e1900 */
[----:B----4-:R-:W-:-:S04]  /*03a0*/  FMUL R14, R14, UR8 ;  /* 0x000000080e0e7c20 */ /* 0x010fc80008400000 */
[----:B-----5:R-:W-:-:S05]  /*03b0*/  FFMA R15, R14, R15, R19 ;  /* 0x0000000f0e0f7223 */ /* 0x020fca0000000013 */
[----:B------:R1:W-:Y:S04]  /*03c0*/  STG.E desc[UR6][R2.64], R15 ;  /* 0x0000000f02007986 */ /* 0x0003e8000c101906 */
[----:B--2---:R-:W2:Y:S04]  /*03d0*/  LDG.E R7, desc[UR6][R8.64] ;  /* 0x0000000608077981 */ /* 0x004ea8000c1e1900 */
[----:B------:R-:W4:Y:S01]  /*03e0*/  LDG.E R16, desc[UR6][R10.64] ;  /* 0x000000060a107981 */ /* 0x000f22000c1e1900 */
[----:B--2---:R-:W-:-:S04]  /*03f0*/  FMUL R14, R7, UR8 ;  /* 0x00000008070e7c20 */ /* 0x004fc80008400000 */
[----:B----4-:R-:W-:-:S05]  /*0400*/  FFMA R7, R14, R16, R15 ;  /* 0x000000100e077223 */ /* 0x010fca000000000f */
[----:B------:R2:W-:Y:S04]  /*0410*/  STG.E desc[UR6][R2.64], R7 ;  /* 0x0000000702007986 */ /* 0x0005e8000c101906 */
[----:B------:R-:W4:Y:S04]  /*0420*/  LDG.E R14, desc[UR6][R8.64+0x4] ;  /* 0x00000406080e7981 */ /* 0x000f28000c1e1900 */
[----:B------:R-:W3:Y:S01]  /*0430*/  LDG.E R16, desc[UR6][R10.64+0x1000] ;  /* 0x001000060a107981 */ /* 0x000ee2000c1e1900 */
[----:B----4-:R-:W-:-:S04]  /*0440*/  FMUL R14, R14, UR8 ;  /* 0x000000080e0e7c20 */ /* 0x010fc80008400000 */
[----:B---3--:R-:W-:-:S05]  /*0450*/  FFMA R19, R14, R16, R7 ;  /* 0x000000100e137223 */ /* 0x008fca0000000007 */
[----:B------:R3:W-:Y:S04]  /*0460*/  STG.E desc[UR6][R2.64], R19 ;  /* 0x0000001302007986 */ /* 0x0007e8000c101906 */
[----:B------:R-:W4:Y:S04]  /*0470*/  LDG.E R14, desc[UR6][R8.64+0x8] ;  /* 0x00000806080e7981 */ /* 0x000f28000c1e1900 */
[----:B-1----:R-:W5:Y:S01]  /*0480*/  LDG.E R15, desc[UR6][R10.64+0x2000] ;  /* 0x002000060a0f7981 */ /* 0x002f62000c1e1900 */
[----:B----4-:R-:W-:-:S04]  /*0490*/  FMUL R14, R14, UR8 ;  /* 0x000000080e0e7c20 */ /* 0x010fc80008400000 */
[----:B-----5:R-:W-:-:S05]  /*04a0*/  FFMA R15, R14, R15, R19 ;  /* 0x0000000f0e0f7223 */ /* 0x020fca0000000013 */
[----:B------:R3:W-:Y:S04]  /*04b0*/  STG.E desc[UR6][R2.64], R15 ;  /* 0x0000000f02007986 */ /* 0x0007e8000c101906 */
[----:B--2---:R1:W2:Y:S04]  /*04c0*/  LDG.E R7, desc[UR6][R8.64+0xc] ;  /* 0x00000c0608077981 */ /* 0x0042a8000c1e1900 */
[----:B------:R-:W4:Y:S01]  /*04d0*/  LDG.E R16, desc[UR6][R10.64+0x3000] ;  /* 0x003000060a107981 */ /* 0x000f22000c1e1900 */
[----:B------:R-:W-:-:S04]  /*04e0*/  IADD3 R12, PT, PT, R12, 0x8, RZ ;  /* 0x000000080c0c7810 */ /* 0x000fc80007ffe0ff */
[----:B------:R-:W-:Y:S02]  /*04f0*/  ISETP.NE.AND P1, PT, R12, RZ, PT ;  /* 0x000000ff0c00720c */ /* 0x000fe40003f25270 */
[----:B-1----:R-:W-:Y:S02]  /*0500*/  IADD3 R8, P2, PT, R8, 0x20, RZ ;  /* 0x0000002008087810 */ /* 0x002fe40007f5e0ff */
[----:B------:R-:W-:Y:S02]  /*0510*/  IADD3 R13, PT, PT, R13, 0x2000, RZ ;  /* 0x000020000d0d7810 */ /* 0x000fe40007ffe0ff */
[----:B------:R-:W-:Y:S01]  /*0520*/  IADD3.X R9, PT, PT, RZ, R9, RZ, P2, !PT ;  /* 0x00000009ff097210 */ /* 0x000fe200017fe4ff */
[----:B--2---:R-:W-:-:S04]  /*0530*/  FMUL R14, R7, UR8 ;  /* 0x00000008070e7c20 */ /* 0x004fc80008400000 */
[----:B----4-:R-:W-:-:S05]  /*0540*/  FFMA R7, R14, R16, R15 ;  /* 0x000000100e077223 */ /* 0x010fca000000000f */
[----:B------:R3:W-:Y:S01]  /*0550*/  STG.E desc[UR6][R2.64], R7 ;  /* 0x0000000702007986 */ /* 0x0007e2000c101906 */
[----:B------:R-:W-:Y:S05]  /*0560*/  @P1 BRA `(.L_x_3) ;  /* 0xfffffffc003c1947 */ /* 0x000fea000383ffff */
.L_x_2:
[----:B------:R-:W-:Y:S05]  /*0570*/  @!P0 EXIT ;  /* 0x000000000000894d */ /* 0x000fea0003800000 */
[----:B------:R-:W-:Y:S02]  /*0580*/  ISETP.GE.U32.AND P1, PT, R17, 0x4, PT ;  /* 0x000000041100780c */ /* 0x000fe40003f26070 */
[----:B------:R-:W-:-:S04]  /*0590*/  LOP3.LUT R16, R4, 0x3, RZ, 0xc0, !PT ;  /* 0x0000000304107812 */ /* 0x000fc800078ec0ff */
[----:B------:R-:W-:-:S07]  /*05a0*/  ISETP.NE.AND P0, PT, R16, RZ, PT ;  /* 0x000000ff1000720c */ /* 0x000fce0003f05270 */
[----:B------:R-:W-:Y:S06]  /*05b0*/  @!P1 BRA `(.L_x_4) ;  /* 0x0000000000849947 */ /* 0x000fec0003800000 */
[----:B------:R-:W1:Y:S01]  /*05c0*/  LDC.64 R12, c[0x0][0x3a0] ;  /* 0x0000e800ff0c7b82 */ /* 0x000e620000000a00 */
[----:B------:R-:W-:Y:S01]  /*05d0*/  IADD3 R11, PT, PT, R5, R6, RZ ;  /* 0x00000006050b7210 */ /* 0x000fe20007ffe0ff */
[----:B------:R-:W2:Y:S01]  /*05e0*/  LDCU UR8, c[0x0][0x390] ;  /* 0x00007200ff0877ac */ /* 0x000ea20008000800 */
[----:B---3--:R-:W-:Y:S01]  /*05f0*/  LEA R15, R6, R0, 0xa ;  /* 0x00000000060f7211 */ /* 0x008fe200078e50ff */
[----:B------:R-:W3:Y:S04]  /*0600*/  LDCU.64 UR4, c[0x0][0x3a0] ;  /* 0x00007400ff0477ac */ /* 0x000ee80008000a00 */
[----:B------:R-:W4:Y:S01]  /*0610*/  LDC.64 R8, c[0x0][0x3a8] ;  /* 0x0000ea00ff087b82 */ /* 0x000f220000000a00 */
[----:B-1----:R-:W-:-:S06]  /*0620*/  IMAD.WIDE.U32 R12, R11, 0x4, R12 ;  /* 0x000000040b0c7825 */ /* 0x002fcc00078e000c */
[----:B------:R-:W2:Y:S01]  /*0630*/  LDG.E R12, desc[UR6][R12.64] ;  /* 0x000000060c0c7981 */ /* 0x000ea2000c1e1900 */
[----:B----4-:R-:W-:-:S05]  /*0640*/  IMAD.WIDE R8, R15, 0x4, R8 ;  /* 0x000000040f087825 */ /* 0x010fca00078e0208 */
[----:B------:R-:W4:Y:S01]  /*0650*/  LDG.E R15, desc[UR6][R8.64] ;  /* 0x00000006080f7981 */ /* 0x000f22000c1e1900 */
[----:B------:R-:W-:-:S04]  /*0660*/  IADD3 R11, P1, PT, R5, R6, RZ ;  /* 0x00000006050b7210 */ /* 0x000fc80007f3e0ff */
[----:B------:R-:W-:Y:S02]  /*0670*/  IADD3.X R18, PT, PT, RZ, RZ, RZ, P1, !PT ;  /* 0x000000ffff127210 */ /* 0x000fe40000ffe4ff */
[----:B---3--:R-:W-:-:S04]  /*0680*/  LEA R10, P1, R11, UR4, 0x2 ;  /* 0x000000040b0a7c11 */ /* 0x008fc8000f8210ff */
[----:B------:R-:W-:Y:S01]  /*0690*/  LEA.HI.X R11, R11, UR5, R18, 0x2, P1 ;  /* 0x000000050b0b7c11 */ /* 0x000fe200088f1412 */
[----:B--2---:R-:W-:-:S04]  /*06a0*/  FMUL R14, R12, UR8 ;  /* 0x000000080c0e7c20 */ /* 0x004fc80008400000 */
[----:B----4-:R-:W-:-:S05]  /*06b0*/  FFMA R15, R14, R15, R7 ;  /* 0x0000000f0e0f7223 */ /* 0x010fca0000000007 */
[----:B------:R1:W-:Y:S04]  /*06c0*/  STG.E desc[UR6][R2.64], R15 ;  /* 0x0000000f02007986 */ /* 0x0003e8000c101906 */
[----:B------:R-:W2:Y:S04]  /*06d0*/  LDG.E R7, desc[UR6][R10.64+0x4] ;  /* 0x000004060a077981 */ /* 0x000ea8000c1e1900 */
[----:B------:R-:W3:Y:S01]  /*06e0*/  LDG.E R13, desc[UR6][R8.64+0x1000] ;  /* 0x00100006080d7981 */ /* 0x000ee2000c1e1900 */
        /* <DEDUP_REMOVED lines=10> */
[----:B------:R-:W-:Y:S01]  /*0790*/  IADD3 R6, PT, PT, R6, 0x4, RZ ;  /* 0x0000000406067810 */ /* 0x000fe20007ffe0ff */
[----:B--2---:R-:W-:-:S04]  /*07a0*/  FMUL R12, R7, UR8 ;  /* 0x00000008070c7c20 */ /* 0x004fc80008400000 */
[----:B---3--:R-:W-:-:S05]  /*07b0*/  FFMA R7, R12, R14, R17 ;  /* 0x0000000e0c077223 */ /* 0x008fca0000000011 */
[----:B------:R1:W-:Y:S02]  /*07c0*/  STG.E desc[UR6][R2.64], R7 ;  /* 0x0000000702007986 */ /* 0x0003e4000c101906 */
.L_x_4:
[----:B------:R-:W-:Y:S05]  /*07d0*/  @!P0 EXIT ;  /* 0x000000000000894d */ /* 0x000fea0003800000 */
[----:B------:R-:W-:Y:S02]  /*07e0*/  ISETP.NE.AND P1, PT, R16, 0x1, PT ;  /* 0x000000011000780c */ /* 0x000fe40003f25270 */
[----:B------:R-:W-:-:S04]  /*07f0*/  LOP3.LUT R4, R4, 0x1, RZ, 0xc0, !PT ;  /* 0x0000000104047812 */ /* 0x000fc800078ec0ff */
[----:B------:R-:W-:-:S07]  /*0800*/  ISETP.NE.U32.AND P0, PT, R4, 0x1, PT ;  /* 0x000000010400780c */ /* 0x000fce0003f05070 */
[----:B------:R-:W-:Y:S06]  /*0810*/  @!P1 BRA `(.L_x_5) ;  /* 0x00000000005c9947 */ /* 0x000fec0003800000 */
[----:B------:R-:W2:Y:S01]  /*0820*/  LDC.64 R8, c[0x0][0x3a0] ;  /* 0x0000e800ff087b82 */ /* 0x000ea20000000a00 */
[----:B------:R-:W-:Y:S01]  /*0830*/  IADD3 R11, PT, PT, R5, R6, RZ ;  /* 0x00000006050b7210 */ /* 0x000fe20007ffe0ff */
[----:B------:R-:W4:Y:S01]  /*0840*/  LDCU UR4, c[0x0][0x390] ;  /* 0x00007200ff0477ac */ /* 0x000f220008000800 */
[----:B-1-3--:R-:W-:Y:S01]  /*0850*/  LEA R15, R6, R0, 0xa ;  /* 0x00000000060f7211 */ /* 0x00afe200078e50ff */
[----:B------:R-:W1:Y:S04]  /*0860*/  LDCU.64 UR8, c[0x0][0x3a0] ;  /* 0x00007400ff0877ac */ /* 0x000e680008000a00 */
[----:B------:R-:W3:Y:S01]  /*0870*/  LDC.64 R12, c[0x0][0x3a8] ;  /* 0x0000ea00ff0c7b82 */ /* 0x000ee20000000a00 */
[----:B--2---:R-:W-:-:S06]  /*0880*/  IMAD.WIDE.U32 R10, R11, 0x4, R8 ;  /* 0x000000040b0a7825 */ /* 0x004fcc00078e0008 */
[----:B------:R-:W4:Y:S01]  /*0890*/  LDG.E R10, desc[UR6][R10.64] ;  /* 0x000000060a0a7981 */ /* 0x000f22000c1e1900 */
[----:B---3--:R-:W-:-:S05]  /*08a0*/  IMAD.WIDE R8, R15, 0x4, R12 ;  /* 0x000000040f087825 */ /* 0x008fca00078e020c */
[----:B------:R-:W2:Y:S01]  /*08b0*/  LDG.E R14, desc[UR6][R8.64] ;  /* 0x00000006080e7981 */ /* 0x000ea2000c1e1900 */
[----:B------:R-:W-:-:S04]  /*08c0*/  IADD3 R13, P1, PT, R5, R6, RZ ;  /* 0x00000006050d7210 */ /* 0x000fc80007f3e0ff */
[----:B------:R-:W-:Y:S02]  /*08d0*/  IADD3.X R16, PT, PT, RZ, RZ, RZ, P1, !PT ;  /* 0x000000ffff107210 */ /* 0x000fe40000ffe4ff */
[----:B-1----:R-:W-:-:S04]  /*08e0*/  LEA R12, P1, R13, UR8, 0x2 ;  /* 0x000000080d0c7c11 */ /* 0x002fc8000f8210ff */
[----:B------:R-:W-:Y:S01]  /*08f0*/  LEA.HI.X R13, R13, UR9, R16, 0x2, P1 ;  /* 0x000000090d0d7c11 */ /* 0x000fe200088f1410 */
[----:B----4-:R-:W-:-:S04]  /*0900*/  FMUL R4, R10, UR4 ;  /* 0x000000040a047c20 */ /* 0x010fc80008400000 */
[----:B--2---:R-:W-:-:S05]  /*0910*/  FFMA R15, R4, R14, R7 ;  /* 0x0000000e040f7223 */ /* 0x004fca0000000007 */
[----:B------:R2:W-:Y:S04]  /*0920*/  STG.E desc[UR6][R2.64], R15 ;  /* 0x0000000f02007986 */ /* 0x0005e8000c101906 */
[----:B------:R-:W3:Y:S04]  /*0930*/  LDG.E R12, desc[UR6][R12.64+0x4] ;  /* 0x000004060c0c7981 */ /* 0x000ee8000c1e1900 */
[----:B------:R-:W4:Y:S01]  /*0940*/  LDG.E R7, desc[UR6][R8.64+0x1000] ;  /* 0x0010000608077981 */ /* 0x000f22000c1e1900 */
[----:B------:R-:W-:Y:S01]  /*0950*/  IADD3 R6, PT, PT, R6, 0x2, RZ ;  /* 0x0000000206067810 */ /* 0x000fe20007ffe0ff */
[----:B---3--:R-:W-:-:S04]  /*0960*/  FMUL R4, R12, UR4 ;  /* 0x000000040c047c20 */ /* 0x008fc80008400000 */
[----:B----4-:R-:W-:-:S05]  /*0970*/  FFMA R7, R4, R7, R15 ;  /* 0x0000000704077223 */ /* 0x010fca000000000f */
[----:B------:R2:W-:Y:S02]  /*0980*/  STG.E desc[UR6][R2.64], R7 ;  /* 0x0000000702007986 */ /* 0x0005e4000c101906 */
.L_x_5:
[----:B------:R-:W-:Y:S05]  /*0990*/  @P0 EXIT ;  /* 0x000000000000094d */ /* 0x000fea0003800000 */
[----:B------:R-:W4:Y:S01]  /*09a0*/  LDC.64 R8, c[0x0][0x3a0] ;  /* 0x0000e800ff087b82 */ /* 0x000f220000000a00 */
[----:B------:R-:W-:Y:S01]  /*09b0*/  IADD3 R5, PT, PT, R5, R6, RZ ;  /* 0x0000000605057210 */ /* 0x000fe20007ffe0ff */
[----:B------:R-:W5:Y:S01]  /*09c0*/  LDCU UR4, c[0x0][0x390] ;  /* 0x00007200ff0477ac */ /* 0x000f620008000800 */
[----:B-1----:R-:W-:-:S05]  /*09d0*/  LEA R13, R6, R0, 0xa ;  /* 0x00000000060d7211 */ /* 0x002fca00078e50ff */
[----:B------:R-:W1:Y:S01]  /*09e0*/  LDC.64 R10, c[0x0][0x3a8] ;  /* 0x0000ea00ff0a7b82 */ /* 0x000e620000000a00 */
[----:B----4-:R-:W-:-:S06]  /*09f0*/  IMAD.WIDE.U32 R4, R5, 0x4, R8 ;  /* 0x0000000405047825 */ /* 0x010fcc00078e0008 */
[----:B------:R-:W5:Y:S01]  /*0a00*/  LDG.E R4, desc[UR6][R4.64] ;  /* 0x0000000604047981 */ /* 0x000f62000c1e1900 */
[----:B-1----:R-:W-:-:S06]  /*0a10*/  IMAD.WIDE R8, R13, 0x4, R10 ;  /* 0x000000040d087825 */ /* 0x002fcc00078e020a */
[----:B------:R-:W2:Y:S01]  /*0a20*/  LDG.E R8, desc[UR6][R8.64] ;  /* 0x0000000608087981 */ /* 0x000ea2000c1e1900 */
[----:B-----5:R-:W-:-:S04]  /*0a30*/  FMUL R0, R4, UR4 ;  /* 0x0000000404007c20 */ /* 0x020fc80008400000 */
[----:B--23--:R-:W-:-:S05]  /*0a40*/  FFMA R7, R0, R8, R7 ;  /* 0x0000000800077223 */ /* 0x00cfca0000000007 */
[----:B------:R-:W-:Y:S01]  /*0a50*/  STG.E desc[UR6][R2.64], R7 ;  /* 0x0000000702007986 */ /* 0x000fe2000c101906 */
[----:B------:R-:W-:Y:S05]  /*0a60*/  EXIT ;  /* 0x000000000000794d */ /* 0x000fea0003800000 */
.L_x_6:
        /* <DEDUP_REMOVED lines=9> */
.L_x_8:


//--------------------- .nv.shared.reserved.0     --------------------------
	.section	.nv.shared.reserved.0,"aw",@nobits
	.weak		__nv_reservedSMEM_offset_0_alias
	.size		__nv_reservedSMEM_offset_0_alias, 0, 64
	.other		__nv_reservedSMEM_offset_0_alias,@"STO_CUDA_RESERVED_SHARED STV_DEFAULT"
__nv_reservedSMEM_offset_0_alias:
	.zero		0
	.zero		64


//--------------------- .nv.constant0.mm2_kernel2 --------------------------
	.section	.nv.constant0.mm2_kernel2,"a",@progbits
	.sectionflags	@""
	.align	4
.nv.constant0.mm2_kernel2:
	.zero		944


//--------------------- .nv.constant0.mm2_kernel  --------------------------
	.section	.nv.constant0.mm2_kernel,"a",@progbits
	.sectionflags	@""
	.align	4
.nv.constant0.mm2_kernel:
	.zero		944


//--------------------- SYMBOLS --------------------------

	.type		.nv.reservedSmem.offset0,@object
	.size		.nv.reservedSmem.offset0,0x4
